//
// Generated by NVIDIA NVVM Compiler
//
// Compiler Build ID: CL-36424714
// Cuda compilation tools, release 13.0, V13.0.88
// Based on NVVM 20.0.0
//

.version 9.0
.target sm_100
.address_size 64

	// .globl	_Z8kernel_1ddPd

.visible .entry _Z8kernel_1ddPd(
	.param .f64 _Z8kernel_1ddPd_param_0,
	.param .f64 _Z8kernel_1ddPd_param_1,
	.param .u64 .ptr .align 1 _Z8kernel_1ddPd_param_2
)
{
	.reg .b64 	%rd<3>;
	.reg .b64 	%fd<4>;

	ld.param.f64 	%fd1, [_Z8kernel_1ddPd_param_0];
	ld.param.f64 	%fd2, [_Z8kernel_1ddPd_param_1];
	ld.param.u64 	%rd1, [_Z8kernel_1ddPd_param_2];
	fma.rn.f64 	%fd3, %fd1, %fd2, 0d0000000000000000;
	cvta.to.global.u64 	%rd2, %rd1;
	st.global.f64 	[%rd2], %fd3;
	ret;

}


// ===== COMPILED SASS (sm_100) =====

	.target	sm_100

	.elftype	@"ET_EXEC"


//--------------------- .note.nv.tkinfo           --------------------------
	.section	.note.nv.tkinfo,"",@"SHT_NOTE"
	.sectionflags	@"SHF_NOTE_NV_TKINFO"
	.tkinfo
        /*0018*/ 	.word	0x00000002
        /*0030*/ 	.string	""
        /*0030*/ 	.string	"ptxas"
        /*0030*/ 	.string	"Cuda compilation tools, release 13.0, V13.0.88"
        /*0030*/ 	.string	"Build cuda_13.0.r13.0/compiler.36424714_0"
        /*0030*/ 	.string	"-arch sm_100 -m 64 "



//--------------------- .note.nv.cuinfo           --------------------------
	.section	.note.nv.cuinfo,"",@"SHT_NOTE"
	.sectionflags	@"SHF_NOTE_NV_CUINFO"
        /*0018*/ 	.short	0x0002
        /*001a*/ 	.short	0x0064
        /*001c*/ 	.short	0x0082
	.zero		2


//--------------------- .nv.info                  --------------------------
	.section	.nv.info,"",@"SHT_CUDA_INFO"
	.align	4


	//----- nvinfo : EIATTR_REGCOUNT
	.align		4
        /*0000*/ 	.byte	0x04, 0x2f
        /*0002*/ 	.short	(.L_1 - .L_0)
	.align		4
.L_0:
        /*0004*/ 	.word	index@(_Z8kernel_1ddPd)
        /*0008*/ 	.word	0x0000000a


	//----- nvinfo : EIATTR_FRAME_SIZE
	.align		4
.L_1:
        /*000c*/ 	.byte	0x04, 0x11
        /*000e*/ 	.short	(.L_3 - .L_2)
	.align		4
.L_2:
        /*0010*/ 	.word	index@(_Z8kernel_1ddPd)
        /*0014*/ 	.word	0x00000000


	//----- nvinfo : EIATTR_MIN_STACK_SIZE
	.align		4
.L_3:
        /*0018*/ 	.byte	0x04, 0x12
        /*001a*/ 	.short	(.L_5 - .L_4)
	.align		4
.L_4:
        /*001c*/ 	.word	index@(_Z8kernel_1ddPd)
        /*0020*/ 	.word	0x00000000
.L_5:


//--------------------- .nv.compat                --------------------------
	.section	.nv.compat,"",@"SHT_CUDA_COMPAT_INFO"
	.align	4
        /*0000*/ 	.byte	0x02, 0x09, 0x00, 0x00, 0x02, 0x02, 0x01, 0x00, 0x02, 0x05, 0x05, 0x00, 0x03, 0x07, 0x01, 0x01
        /*0010*/ 	.byte	0x02, 0x03, 0x00, 0x00, 0x02, 0x06, 0x01, 0x00, 0x04, 0x0b, 0x08, 0x00, 0x01, 0x00, 0x00, 0x00
        /*0020*/ 	.byte	0x00, 0x00, 0x00, 0x00


//--------------------- .nv.info._Z8kernel_1ddPd  --------------------------
	.section	.nv.info._Z8kernel_1ddPd,"",@"SHT_CUDA_INFO"
	.sectionflags	@""
	.align	4


	//----- nvinfo : EIATTR_CUDA_API_VERSION
	.align		4
        /*0000*/ 	.byte	0x04, 0x37
        /*0002*/ 	.short	(.L_7 - .L_6)
.L_6:
        /*0004*/ 	.word	0x00000082


	//----- nvinfo : EIATTR_KPARAM_INFO
	.align		4
.L_7:
        /*0008*/ 	.byte	0x04, 0x17
        /*000a*/ 	.short	(.L_9 - .L_8)
.L_8:
        /*000c*/ 	.word	0x00000000
        /*0010*/ 	.short	0x0002
        /*0012*/ 	.short	0x0010
        /*0014*/ 	.byte	0x00, 0xf5, 0x21, 0x00


	//----- nvinfo : EIATTR_KPARAM_INFO
	.align		4
.L_9:
        /*0018*/ 	.byte	0x04, 0x17
        /*001a*/ 	.short	(.L_11 - .L_10)
.L_10:
        /*001c*/ 	.word	0x00000000
        /*0020*/ 	.short	0x0001
        /*0022*/ 	.short	0x0008
        /*0024*/ 	.byte	0x00, 0xf0, 0x21, 0x00


	//----- nvinfo : EIATTR_KPARAM_INFO
	.align		4
.L_11:
        /*0028*/ 	.byte	0x04, 0x17
        /*002a*/ 	.short	(.L_13 - .L_12)
.L_12:
        /*002c*/ 	.word	0x00000000
        /*0030*/ 	.short	0x0000
        /*0032*/ 	.short	0x0000
        /*0034*/ 	.byte	0x00, 0xf0, 0x21, 0x00


	//----- nvinfo : EIATTR_SPARSE_MMA_MASK
	.align		4
.L_13:
        /*0038*/ 	.byte	0x03, 0x50
        /*003a*/ 	.short	0x0000


	//----- nvinfo : EIATTR_MAXREG_COUNT
	.align		4
        /*003c*/ 	.byte	0x03, 0x1b
        /*003e*/ 	.short	0x00ff


	//----- nvinfo : EIATTR_MERCURY_ISA_VERSION
	.align		4
        /*0040*/ 	.byte	0x03, 0x5f
        /*0042*/ 	.short	0x0101


	//----- nvinfo : EIATTR_VRC_CTA_INIT_COUNT
	.align		4
        /*0044*/ 	.byte	0x02, 0x4a
	.zero		1
	.zero		1


	//----- nvinfo : EIATTR_EXIT_INSTR_OFFSETS
	.align		4
        /*0048*/ 	.byte	0x04, 0x1c
        /*004a*/ 	.short	(.L_15 - .L_14)


	//   ....[0]....
.L_14:
        /*004c*/ 	.word	0x00000070


	//----- nvinfo : EIATTR_CBANK_PARAM_SIZE
	.align		4
.L_15:
        /*0050*/ 	.byte	0x03, 0x19
        /*0052*/ 	.short	0x0018


	//----- nvinfo : EIATTR_PARAM_CBANK
	.align		4
        /*0054*/ 	.byte	0x04, 0x0a
        /*0056*/ 	.short	(.L_17 - .L_16)
	.align		4
.L_16:
        /*0058*/ 	.word	index@(.nv.constant0._Z8kernel_1ddPd)
        /*005c*/ 	.short	0x0380
        /*005e*/ 	.short	0x0018


	//----- nvinfo : EIATTR_SW_WAR
	.align		4
.L_17:
        /*0060*/ 	.byte	0x04, 0x36
        /*0062*/ 	.short	(.L_19 - .L_18)
.L_18:
        /*0064*/ 	.word	0x00000008
.L_19:


//--------------------- .nv.callgraph             --------------------------
	.section	.nv.callgraph,"",@"SHT_CUDA_CALLGRAPH"
	.align	4
	.sectionentsize	8
	.align		4
        /*0000*/ 	.word	0x00000000
	.align		4
        /*0004*/ 	.word	0xffffffff
	.align		4
        /*0008*/ 	.word	0x00000000
	.align		4
        /*000c*/ 	.word	0xfffffffe
	.align		4
        /*0010*/ 	.word	0x00000000
	.align		4
        /*0014*/ 	.word	0xfffffffd
	.align		4
        /*0018*/ 	.word	0x00000000
	.align		4
        /*001c*/ 	.word	0xfffffffc


//--------------------- .text._Z8kernel_1ddPd     --------------------------
	.section	.text._Z8kernel_1ddPd,"ax",@progbits
	.align	128
        .global         _Z8kernel_1ddPd
        .type           _Z8kernel_1ddPd,@function
        .size           _Z8kernel_1ddPd,(.L_x_1 - _Z8kernel_1ddPd)
        .other          _Z8kernel_1ddPd,@"STO_CUDA_ENTRY STV_DEFAULT"
_Z8kernel_1ddPd:
.text._Z8kernel_1ddPd:
[----:B------:R-:W-:Y:S08]  /*0000*/  LDC R1, c[0x0][0x37c] ;  /* 0x0000df00ff017b82 */ /* 0x000ff00000000800 */
[----:B------:R-:W0:Y:S01]  /*0010*/  LDC.64 R2, c[0x0][0x380] ;  /* 0x0000e000ff027b82 */ /* 0x000e220000000a00 */
[----:B------:R-:W1:Y:S07]  /*0020*/  LDCU.64 UR4, c[0x0][0x358] ;  /* 0x00006b00ff0477ac */ /* 0x000e6e0008000a00 */
[----:B------:R-:W0:Y:S08]  /*0030*/  LDC.64 R6, c[0x0][0x388] ;  /* 0x0000e200ff067b82 */ /* 0x000e300000000a00 */
[----:B------:R-:W1:Y:S01]  /*0040*/  LDC.64 R4, c[0x0][0x390] ;  /* 0x0000e400ff047b82 */ /* 0x000e620000000a00 */
[----:B0-----:R-:W-:-:S07]  /*0050*/  DFMA R2, R2, R6, RZ ;  /* 0x000000060202722b */ /* 0x001fce00000000ff */
[----:B-1----:R-:W-:Y:S01]  /*0060*/  STG.E.64 desc[UR4][R4.64], R2 ;  /* 0x0000000204007986 */ /* 0x002fe2000c101b04 */
[----:B------:R-:W-:Y:S05]  /*0070*/  EXIT ;  /* 0x000000000000794d */ /* 0x000fea0003800000 */
.L_x_0:
[----:B------:R-:W-:-:S00]  /*0080*/  BRA `(.L_x_0) ;  /* 0xfffffffc00fc7947 */ /* 0x000fc0000383ffff */
[----:B------:R-:W-:-:S00]  /*0090*/  NOP ;  /* 0x0000000000007918 */ /* 0x000fc00000000000 */
        /* <DEDUP_REMOVED lines=14> */
.L_x_1:


//--------------------- .nv.shared.reserved.0     --------------------------
	.section	.nv.shared.reserved.0,"aw",@nobits
	.weak		__nv_reservedSMEM_offset_0_alias
	.size		__nv_reservedSMEM_offset_0_alias, 0, 64
	.other		__nv_reservedSMEM_offset_0_alias,@"STO_CUDA_RESERVED_SHARED STV_DEFAULT"
__nv_reservedSMEM_offset_0_alias:
	.zero		0
	.zero		64


//--------------------- .nv.constant0._Z8kernel_1ddPd --------------------------
	.section	.nv.constant0._Z8kernel_1ddPd,"a",@progbits
	.sectionflags	@""
	.align	4
.nv.constant0._Z8kernel_1ddPd:
	.zero		920


//--------------------- SYMBOLS --------------------------

	.type		.nv.reservedSmem.offset0,@object
	.size		.nv.reservedSmem.offset0,0x4
